//
// Generated by NVIDIA NVVM Compiler
//
// Compiler Build ID: CL-36424714
// Cuda compilation tools, release 13.0, V13.0.88
// Based on NVVM 20.0.0
//

.version 9.0
.target sm_100
.address_size 64

	// .globl	_Z23sq_mat_mul_kernel_tiledPfS_S_i
// _ZZ23sq_mat_mul_kernel_tiledPfS_S_iE4sh_A has been demoted
// _ZZ23sq_mat_mul_kernel_tiledPfS_S_iE4sh_B has been demoted

.visible .entry _Z23sq_mat_mul_kernel_tiledPfS_S_i(
	.param .u64 .ptr .align 1 _Z23sq_mat_mul_kernel_tiledPfS_S_i_param_0,
	.param .u64 .ptr .align 1 _Z23sq_mat_mul_kernel_tiledPfS_S_i_param_1,
	.param .u64 .ptr .align 1 _Z23sq_mat_mul_kernel_tiledPfS_S_i_param_2,
	.param .u32 _Z23sq_mat_mul_kernel_tiledPfS_S_i_param_3
)
{
	.reg .pred 	%p<6>;
	.reg .b32 	%r<34>;
	.reg .b32 	%f<67>;
	.reg .b64 	%rd<13>;
	// demoted variable
	.shared .align 4 .b8 _ZZ23sq_mat_mul_kernel_tiledPfS_S_iE4sh_A[1024];
	// demoted variable
	.shared .align 4 .b8 _ZZ23sq_mat_mul_kernel_tiledPfS_S_iE4sh_B[1024];
	ld.param.u64 	%rd3, [_Z23sq_mat_mul_kernel_tiledPfS_S_i_param_0];
	ld.param.u64 	%rd4, [_Z23sq_mat_mul_kernel_tiledPfS_S_i_param_1];
	ld.param.u64 	%rd5, [_Z23sq_mat_mul_kernel_tiledPfS_S_i_param_2];
	ld.param.u32 	%r15, [_Z23sq_mat_mul_kernel_tiledPfS_S_i_param_3];
	mov.u32 	%r16, %ctaid.y;
	mov.u32 	%r17, %ctaid.x;
	mov.u32 	%r1, %tid.x;
	mov.u32 	%r2, %tid.y;
	mov.u32 	%r18, %ntid.y;
	mad.lo.s32 	%r3, %r16, %r18, %r2;
	mov.u32 	%r19, %ntid.x;
	mad.lo.s32 	%r4, %r17, %r19, %r1;
	cvt.rn.f32.s32 	%f10, %r15;
	mul.f32 	%f11, %f10, 0f3D800000;
	cvt.rpi.f32.f32 	%f1, %f11;
	setp.leu.f32 	%p1, %f1, 0f00000000;
	mov.f32 	%f66, 0f00000000;
	@%p1 bra 	$L__BB0_7;
	shl.b32 	%r21, %r2, 6;
	mov.u32 	%r22, _ZZ23sq_mat_mul_kernel_tiledPfS_S_iE4sh_A;
	add.s32 	%r5, %r22, %r21;
	shl.b32 	%r23, %r1, 2;
	add.s32 	%r6, %r5, %r23;
	mul.lo.s32 	%r7, %r15, %r3;
	mov.u32 	%r24, _ZZ23sq_mat_mul_kernel_tiledPfS_S_iE4sh_B;
	add.s32 	%r9, %r24, %r23;
	add.s32 	%r8, %r9, %r21;
	cvta.to.global.u64 	%rd1, %rd3;
	cvta.to.global.u64 	%rd2, %rd4;
	mov.f32 	%f66, 0f00000000;
	mov.b32 	%r33, 0;
$L__BB0_2:
	shl.b32 	%r11, %r33, 4;
	add.s32 	%r25, %r11, %r1;
	max.s32 	%r26, %r3, %r25;
	setp.ge.s32 	%p2, %r26, %r15;
	mov.f32 	%f64, 0f00000000;
	@%p2 bra 	$L__BB0_4;
	add.s32 	%r27, %r25, %r7;
	mul.wide.s32 	%rd6, %r27, 4;
	add.s64 	%rd7, %rd1, %rd6;
	ld.global.f32 	%f64, [%rd7];
$L__BB0_4:
	st.shared.f32 	[%r6], %f64;
	add.s32 	%r13, %r11, %r2;
	max.s32 	%r29, %r4, %r13;
	setp.ge.s32 	%p3, %r29, %r15;
	mov.f32 	%f65, 0f00000000;
	@%p3 bra 	$L__BB0_6;
	mad.lo.s32 	%r30, %r13, %r15, %r4;
	mul.wide.s32 	%rd8, %r30, 4;
	add.s64 	%rd9, %rd2, %rd8;
	ld.global.f32 	%f65, [%rd9];
$L__BB0_6:
	st.shared.f32 	[%r8], %f65;
	bar.sync 	0;
	ld.shared.f32 	%f15, [%r5];
	ld.shared.f32 	%f16, [%r9];
	fma.rn.f32 	%f17, %f15, %f16, %f66;
	ld.shared.f32 	%f18, [%r5+4];
	ld.shared.f32 	%f19, [%r9+64];
	fma.rn.f32 	%f20, %f18, %f19, %f17;
	ld.shared.f32 	%f21, [%r5+8];
	ld.shared.f32 	%f22, [%r9+128];
	fma.rn.f32 	%f23, %f21, %f22, %f20;
	ld.shared.f32 	%f24, [%r5+12];
	ld.shared.f32 	%f25, [%r9+192];
	fma.rn.f32 	%f26, %f24, %f25, %f23;
	ld.shared.f32 	%f27, [%r5+16];
	ld.shared.f32 	%f28, [%r9+256];
	fma.rn.f32 	%f29, %f27, %f28, %f26;
	ld.shared.f32 	%f30, [%r5+20];
	ld.shared.f32 	%f31, [%r9+320];
	fma.rn.f32 	%f32, %f30, %f31, %f29;
	ld.shared.f32 	%f33, [%r5+24];
	ld.shared.f32 	%f34, [%r9+384];
	fma.rn.f32 	%f35, %f33, %f34, %f32;
	ld.shared.f32 	%f36, [%r5+28];
	ld.shared.f32 	%f37, [%r9+448];
	fma.rn.f32 	%f38, %f36, %f37, %f35;
	ld.shared.f32 	%f39, [%r5+32];
	ld.shared.f32 	%f40, [%r9+512];
	fma.rn.f32 	%f41, %f39, %f40, %f38;
	ld.shared.f32 	%f42, [%r5+36];
	ld.shared.f32 	%f43, [%r9+576];
	fma.rn.f32 	%f44, %f42, %f43, %f41;
	ld.shared.f32 	%f45, [%r5+40];
	ld.shared.f32 	%f46, [%r9+640];
	fma.rn.f32 	%f47, %f45, %f46, %f44;
	ld.shared.f32 	%f48, [%r5+44];
	ld.shared.f32 	%f49, [%r9+704];
	fma.rn.f32 	%f50, %f48, %f49, %f47;
	ld.shared.f32 	%f51, [%r5+48];
	ld.shared.f32 	%f52, [%r9+768];
	fma.rn.f32 	%f53, %f51, %f52, %f50;
	ld.shared.f32 	%f54, [%r5+52];
	ld.shared.f32 	%f55, [%r9+832];
	fma.rn.f32 	%f56, %f54, %f55, %f53;
	ld.shared.f32 	%f57, [%r5+56];
	ld.shared.f32 	%f58, [%r9+896];
	fma.rn.f32 	%f59, %f57, %f58, %f56;
	ld.shared.f32 	%f60, [%r5+60];
	ld.shared.f32 	%f61, [%r9+960];
	fma.rn.f32 	%f66, %f60, %f61, %f59;
	bar.sync 	0;
	add.s32 	%r33, %r33, 1;
	cvt.rn.f32.u32 	%f62, %r33;
	setp.gt.f32 	%p4, %f1, %f62;
	@%p4 bra 	$L__BB0_2;
$L__BB0_7:
	max.s32 	%r31, %r3, %r4;
	setp.ge.s32 	%p5, %r31, %r15;
	@%p5 bra 	$L__BB0_9;
	mad.lo.s32 	%r32, %r15, %r3, %r4;
	cvta.to.global.u64 	%rd10, %rd5;
	mul.wide.s32 	%rd11, %r32, 4;
	add.s64 	%rd12, %rd10, %rd11;
	st.global.f32 	[%rd12], %f66;
$L__BB0_9:
	ret;

}


// ===== COMPILED SASS (sm_100) =====

	.target	sm_100

	.elftype	@"ET_EXEC"


//--------------------- .note.nv.tkinfo           --------------------------
	.section	.note.nv.tkinfo,"",@"SHT_NOTE"
	.sectionflags	@"SHF_NOTE_NV_TKINFO"
	.tkinfo
        /*0018*/ 	.word	0x00000002
        /*0030*/ 	.string	""
        /*0030*/ 	.string	"ptxas"
        /*0030*/ 	.string	"Cuda compilation tools, release 13.0, V13.0.88"
        /*0030*/ 	.string	"Build cuda_13.0.r13.0/compiler.36424714_0"
        /*0030*/ 	.string	"-arch sm_100 -m 64 "



//--------------------- .note.nv.cuinfo           --------------------------
	.section	.note.nv.cuinfo,"",@"SHT_NOTE"
	.sectionflags	@"SHF_NOTE_NV_CUINFO"
        /*0018*/ 	.short	0x0002
        /*001a*/ 	.short	0x0064
        /*001c*/ 	.short	0x0082
	.zero		2


//--------------------- .nv.info                  --------------------------
	.section	.nv.info,"",@"SHT_CUDA_INFO"
	.align	4


	//----- nvinfo : EIATTR_REGCOUNT
	.align		4
        /*0000*/ 	.byte	0x04, 0x2f
        /*0002*/ 	.short	(.L_1 - .L_0)
	.align		4
.L_0:
        /*0004*/ 	.word	index@(_Z23sq_mat_mul_kernel_tiledPfS_S_i)
        /*0008*/ 	.word	0x00000020


	//----- nvinfo : EIATTR_FRAME_SIZE
	.align		4
.L_1:
        /*000c*/ 	.byte	0x04, 0x11
        /*000e*/ 	.short	(.L_3 - .L_2)
	.align		4
.L_2:
        /*0010*/ 	.word	index@(_Z23sq_mat_mul_kernel_tiledPfS_S_i)
        /*0014*/ 	.word	0x00000000


	//----- nvinfo : EIATTR_MIN_STACK_SIZE
	.align		4
.L_3:
        /*0018*/ 	.byte	0x04, 0x12
        /*001a*/ 	.short	(.L_5 - .L_4)
	.align		4
.L_4:
        /*001c*/ 	.word	index@(_Z23sq_mat_mul_kernel_tiledPfS_S_i)
        /*0020*/ 	.word	0x00000000
.L_5:


//--------------------- .nv.compat                --------------------------
	.section	.nv.compat,"",@"SHT_CUDA_COMPAT_INFO"
	.align	4
        /*0000*/ 	.byte	0x02, 0x09, 0x00, 0x00, 0x02, 0x02, 0x01, 0x00, 0x02, 0x05, 0x05, 0x00, 0x03, 0x07, 0x01, 0x01
        /*0010*/ 	.byte	0x02, 0x03, 0x00, 0x00, 0x02, 0x06, 0x01, 0x00, 0x04, 0x0b, 0x08, 0x00, 0x09, 0x00, 0x00, 0x00
        /*0020*/ 	.byte	0x00, 0x00, 0x00, 0x00


//--------------------- .nv.info._Z23sq_mat_mul_kernel_tiledPfS_S_i --------------------------
	.section	.nv.info._Z23sq_mat_mul_kernel_tiledPfS_S_i,"",@"SHT_CUDA_INFO"
	.sectionflags	@""
	.align	4


	//----- nvinfo : EIATTR_CUDA_API_VERSION
	.align		4
        /*0000*/ 	.byte	0x04, 0x37
        /*0002*/ 	.short	(.L_7 - .L_6)
.L_6:
        /*0004*/ 	.word	0x00000082


	//----- nvinfo : EIATTR_KPARAM_INFO
	.align		4
.L_7:
        /*0008*/ 	.byte	0x04, 0x17
        /*000a*/ 	.short	(.L_9 - .L_8)
.L_8:
        /*000c*/ 	.word	0x00000000
        /*0010*/ 	.short	0x0003
        /*0012*/ 	.short	0x0018
        /*0014*/ 	.byte	0x00, 0xf0, 0x11, 0x00


	//----- nvinfo : EIATTR_KPARAM_INFO
	.align		4
.L_9:
        /*0018*/ 	.byte	0x04, 0x17
        /*001a*/ 	.short	(.L_11 - .L_10)
.L_10:
        /*001c*/ 	.word	0x00000000
        /*0020*/ 	.short	0x0002
        /*0022*/ 	.short	0x0010
        /*0024*/ 	.byte	0x00, 0xf5, 0x21, 0x00


	//----- nvinfo : EIATTR_KPARAM_INFO
	.align		4
.L_11:
        /*0028*/ 	.byte	0x04, 0x17
        /*002a*/ 	.short	(.L_13 - .L_12)
.L_12:
        /*002c*/ 	.word	0x00000000
        /*0030*/ 	.short	0x0001
        /*0032*/ 	.short	0x0008
        /*0034*/ 	.byte	0x00, 0xf5, 0x21, 0x00


	//----- nvinfo : EIATTR_KPARAM_INFO
	.align		4
.L_13:
        /*0038*/ 	.byte	0x04, 0x17
        /*003a*/ 	.short	(.L_15 - .L_14)
.L_14:
        /*003c*/ 	.word	0x00000000
        /*0040*/ 	.short	0x0000
        /*0042*/ 	.short	0x0000
        /*0044*/ 	.byte	0x00, 0xf5, 0x21, 0x00


	//----- nvinfo : EIATTR_SPARSE_MMA_MASK
	.align		4
.L_15:
        /*0048*/ 	.byte	0x03, 0x50
        /*004a*/ 	.short	0x0000


	//----- nvinfo : EIATTR_MAXREG_COUNT
	.align		4
        /*004c*/ 	.byte	0x03, 0x1b
        /*004e*/ 	.short	0x00ff


	//----- nvinfo : EIATTR_NUM_BARRIERS
	.align		4
        /*0050*/ 	.byte	0x02, 0x4c
        /*0052*/ 	.byte	0x01
	.zero		1


	//----- nvinfo : EIATTR_MERCURY_ISA_VERSION
	.align		4
        /*0054*/ 	.byte	0x03, 0x5f
        /*0056*/ 	.short	0x0101


	//----- nvinfo : EIATTR_VRC_CTA_INIT_COUNT
	.align		4
        /*0058*/ 	.byte	0x02, 0x4a
	.zero		1
	.zero		1


	//----- nvinfo : EIATTR_EXIT_INSTR_OFFSETS
	.align		4
        /*005c*/ 	.byte	0x04, 0x1c
        /*005e*/ 	.short	(.L_17 - .L_16)


	//   ....[0]....
.L_16:
        /*0060*/ 	.word	0x000005c0


	//   ....[1]....
        /*0064*/ 	.word	0x00000610


	//----- nvinfo : EIATTR_CBANK_PARAM_SIZE
	.align		4
.L_17:
        /*0068*/ 	.byte	0x03, 0x19
        /*006a*/ 	.short	0x001c


	//----- nvinfo : EIATTR_PARAM_CBANK
	.align		4
        /*006c*/ 	.byte	0x04, 0x0a
        /*006e*/ 	.short	(.L_19 - .L_18)
	.align		4
.L_18:
        /*0070*/ 	.word	index@(.nv.constant0._Z23sq_mat_mul_kernel_tiledPfS_S_i)
        /*0074*/ 	.short	0x0380
        /*0076*/ 	.short	0x001c


	//----- nvinfo : EIATTR_SW_WAR
	.align		4
.L_19:
        /*0078*/ 	.byte	0x04, 0x36
        /*007a*/ 	.short	(.L_21 - .L_20)
.L_20:
        /*007c*/ 	.word	0x00000008
.L_21:


//--------------------- .nv.callgraph             --------------------------
	.section	.nv.callgraph,"",@"SHT_CUDA_CALLGRAPH"
	.align	4
	.sectionentsize	8
	.align		4
        /*0000*/ 	.word	0x00000000
	.align		4
        /*0004*/ 	.word	0xffffffff
	.align		4
        /*0008*/ 	.word	0x00000000
	.align		4
        /*000c*/ 	.word	0xfffffffe
	.align		4
        /*0010*/ 	.word	0x00000000
	.align		4
        /*0014*/ 	.word	0xfffffffd
	.align		4
        /*0018*/ 	.word	0x00000000
	.align		4
        /*001c*/ 	.word	0xfffffffc


//--------------------- .text._Z23sq_mat_mul_kernel_tiledPfS_S_i --------------------------
	.section	.text._Z23sq_mat_mul_kernel_tiledPfS_S_i,"ax",@progbits
	.align	128
        .global         _Z23sq_mat_mul_kernel_tiledPfS_S_i
        .type           _Z23sq_mat_mul_kernel_tiledPfS_S_i,@function
        .size           _Z23sq_mat_mul_kernel_tiledPfS_S_i,(.L_x_3 - _Z23sq_mat_mul_kernel_tiledPfS_S_i)
        .other          _Z23sq_mat_mul_kernel_tiledPfS_S_i,@"STO_CUDA_ENTRY STV_DEFAULT"
_Z23sq_mat_mul_kernel_tiledPfS_S_i:
.text._Z23sq_mat_mul_kernel_tiledPfS_S_i:
[----:B------:R-:W-:Y:S01]  /*0000*/  LDC R1, c[0x0][0x37c] ;  /* 0x0000df00ff017b82 */ /* 0x000fe20000000800 */
[----:B------:R-:W0:Y:S01]  /*0010*/  LDCU UR4, c[0x0][0x398] ;  /* 0x00007300ff0477ac */ /* 0x000e220008000800 */
[----:B------:R-:W1:Y:S06]  /*0020*/  S2R R0, SR_TID.Y ;  /* 0x0000000000007919 */ /* 0x000e6c0000002200 */
[----:B------:R-:W1:Y:S01]  /*0030*/  LDC R5, c[0x0][0x364] ;  /* 0x0000d900ff057b82 */ /* 0x000e620000000800 */
[----:B------:R-:W-:Y:S01]  /*0040*/  HFMA2 R23, -RZ, RZ, 0, 0 ;  /* 0x00000000ff177431 */ /* 0x000fe200000001ff */
[----:B------:R-:W2:Y:S01]  /*0050*/  LDCU.64 UR8, c[0x0][0x358] ;  /* 0x00006b00ff0877ac */ /* 0x000ea20008000a00 */
[----:B------:R-:W3:Y:S05]  /*0060*/  S2R R2, SR_TID.X ;  /* 0x0000000000027919 */ /* 0x000eea0000002100 */
[----:B------:R-:W1:Y:S01]  /*0070*/  S2UR UR5, SR_CTAID.Y ;  /* 0x00000000000579c3 */ /* 0x000e620000002600 */
[----:B0-----:R-:W-:-:S07]  /*0080*/  I2FP.F32.S32 R3, UR4 ;  /* 0x0000000400037c45 */ /* 0x001fce0008201400 */
[----:B------:R-:W3:Y:S01]  /*0090*/  S2UR UR6, SR_CTAID.X ;  /* 0x00000000000679c3 */ /* 0x000ee20000002500 */
[----:B------:R-:W-:-:S07]  /*00a0*/  FMUL R3, R3, 0.0625 ;  /* 0x3d80000003037820 */ /* 0x000fce0000400000 */
[----:B------:R-:W3:Y:S01]  /*00b0*/  LDC R13, c[0x0][0x360] ;  /* 0x0000d800ff0d7b82 */ /* 0x000ee20000000800 */
[----:B------:R-:W0:Y:S01]  /*00c0*/  FRND.CEIL R3, R3 ;  /* 0x0000000300037307 */ /* 0x000e220000209000 */
[----:B-1----:R-:W-:Y:S01]  /*00d0*/  IMAD R12, R5, UR5, R0 ;  /* 0x00000005050c7c24 */ /* 0x002fe2000f8e0200 */
[----:B0-----:R-:W-:Y:S01]  /*00e0*/  FSETP.GT.AND P0, PT, R3, RZ, PT ;  /* 0x000000ff0300720b */ /* 0x001fe20003f04000 */
[----:B---3--:R-:W-:-:S05]  /*00f0*/  IMAD R13, R13, UR6, R2 ;  /* 0x000000060d0d7c24 */ /* 0x008fca000f8e0202 */
[----:B------:R-:W-:-:S07]  /*0100*/  VIMNMX R14, PT, PT, R12, R13, !PT ;  /* 0x0000000d0c0e7248 */ /* 0x000fce0007fe0100 */
[----:B--2---:R-:W-:Y:S05]  /*0110*/  @!P0 BRA `(.L_x_0) ;  /* 0x0000000400248947 */ /* 0x004fea0003800000 */
[----:B------:R-:W0:Y:S01]  /*0120*/  S2UR UR6, SR_CgaCtaId ;  /* 0x00000000000679c3 */ /* 0x000e220000008800 */
[----:B------:R-:W-:Y:S01]  /*0130*/  UMOV UR4, 0x400 ;  /* 0x0000040000047882 */ /* 0x000fe20000000000 */
[----:B------:R-:W-:Y:S01]  /*0140*/  MOV R23, RZ ;  /* 0x000000ff00177202 */ /* 0x000fe20000000f00 */
[----:B------:R-:W-:Y:S01]  /*0150*/  UIADD3 UR5, UPT, UPT, UR4, 0x400, URZ ;  /* 0x0000040004057890 */ /* 0x000fe2000fffe0ff */
[----:B------:R-:W-:Y:S01]  /*0160*/  MOV R21, RZ ;  /* 0x000000ff00157202 */ /* 0x000fe20000000f00 */
[----:B------:R-:W1:Y:S01]  /*0170*/  LDCU UR7, c[0x0][0x398] ;  /* 0x00007300ff0777ac */ /* 0x000e620008000800 */
[----:B0-----:R-:W-:Y:S02]  /*0180*/  ULEA UR4, UR6, UR4, 0x18 ;  /* 0x0000000406047291 */ /* 0x001fe4000f8ec0ff */
[----:B------:R-:W-:-:S04]  /*0190*/  ULEA UR5, UR6, UR5, 0x18 ;  /* 0x0000000506057291 */ /* 0x000fc8000f8ec0ff */
[----:B------:R-:W-:Y:S02]  /*01a0*/  LEA R17, R0, UR4, 0x6 ;  /* 0x0000000400117c11 */ /* 0x000fe4000f8e30ff */
[C---:B------:R-:W-:Y:S02]  /*01b0*/  LEA R19, R2.reuse, UR5, 0x2 ;  /* 0x0000000502137c11 */ /* 0x040fe4000f8e10ff */
[----:B------:R-:W-:Y:S02]  /*01c0*/  LEA R16, R2, R17, 0x2 ;  /* 0x0000001102107211 */ /* 0x000fe400078e10ff */
[----:B-1----:R-:W-:-:S07]  /*01d0*/  LEA R15, R0, R19, 0x6 ;  /* 0x00000013000f7211 */ /* 0x002fce00078e30ff */
.L_x_1:
[C---:B------:R-:W-:Y:S01]  /*01e0*/  LEA R9, R21.reuse, R2, 0x4 ;  /* 0x0000000215097211 */ /* 0x040fe200078e20ff */
[----:B------:R-:W-:Y:S01]  /*01f0*/  UMOV UR4, UR7 ;  /* 0x0000000700047c82 */ /* 0x000fe20008000000 */
[----:B------:R-:W-:Y:S01]  /*0200*/  LEA R8, R21, R0, 0x4 ;  /* 0x0000000015087211 */ /* 0x000fe200078e20ff */
[----:B------:R-:W-:Y:S01]  /*0210*/  HFMA2 R20, -RZ, RZ, 0, 0 ;  /* 0x00000000ff147431 */ /* 0x000fe200000001ff */
[----:B------:R-:W-:Y:S02]  /*0220*/  VIMNMX R4, PT, PT, R12, R9, !PT ;  /* 0x000000090c047248 */ /* 0x000fe40007fe0100 */
[----:B------:R-:W-:Y:S02]  /*0230*/  VIMNMX R5, PT, PT, R13, R8, !PT ;  /* 0x000000080d057248 */ /* 0x000fe40007fe0100 */
[----:B------:R-:W-:Y:S02]  /*0240*/  ISETP.GE.AND P0, PT, R4, UR4, PT ;  /* 0x0000000404007c0c */ /* 0x000fe4000bf06270 */
[----:B------:R-:W-:-:S02]  /*0250*/  ISETP.GE.AND P1, PT, R5, UR4, PT ;  /* 0x0000000405007c0c */ /* 0x000fc4000bf26270 */
[----:B------:R-:W-:-:S09]  /*0260*/  MOV R24, RZ ;  /* 0x000000ff00187202 */ /* 0x000fd20000000f00 */
[----:B------:R-:W0:Y:S01]  /*0270*/  @!P0 LDC.64 R4, c[0x0][0x380] ;  /* 0x0000e000ff048b82 */ /* 0x000e220000000a00 */
[----:B------:R-:W-:Y:S02]  /*0280*/  @!P0 IMAD R9, R12, UR4, R9 ;  /* 0x000000040c098c24 */ /* 0x000fe4000f8e0209 */
[----:B------:R-:W-:-:S05]  /*0290*/  @!P1 IMAD R27, R8, UR4, R13 ;  /* 0x00000004081b9c24 */ /* 0x000fca000f8e020d */
[----:B------:R-:W1:Y:S01]  /*02a0*/  @!P1 LDC.64 R6, c[0x0][0x388] ;  /* 0x0000e200ff069b82 */ /* 0x000e620000000a00 */
[----:B0-----:R-:W-:-:S05]  /*02b0*/  @!P0 IMAD.WIDE R4, R9, 0x4, R4 ;  /* 0x0000000409048825 */ /* 0x001fca00078e0204 */
[----:B------:R-:W2:Y:S01]  /*02c0*/  @!P0 LDG.E R20, desc[UR8][R4.64] ;  /* 0x0000000804148981 */ /* 0x000ea2000c1e1900 */
[----:B-1----:R-:W-:-:S05]  /*02d0*/  @!P1 IMAD.WIDE R26, R27, 0x4, R6 ;  /* 0x000000041b1a9825 */ /* 0x002fca00078e0206 */
[----:B------:R-:W3:Y:S01]  /*02e0*/  @!P1 LDG.E R24, desc[UR8][R26.64] ;  /* 0x000000081a189981 */ /* 0x000ee2000c1e1900 */
[----:B------:R-:W-:-:S03]  /*02f0*/  IADD3 R21, PT, PT, R21, 0x1, RZ ;  /* 0x0000000115157810 */ /* 0x000fc60007ffe0ff */
[----:B--2---:R-:W-:Y:S04]  /*0300*/  STS [R16], R20 ;  /* 0x0000001410007388 */ /* 0x004fe80000000800 */
[----:B---3--:R-:W-:Y:S01]  /*0310*/  STS [R15], R24 ;  /* 0x000000180f007388 */ /* 0x008fe20000000800 */
[----:B------:R-:W-:Y:S06]  /*0320*/  BAR.SYNC.DEFER_BLOCKING 0x0 ;  /* 0x0000000000007b1d */ /* 0x000fec0000010000 */
[----:B------:R-:W-:Y:S04]  /*0330*/  LDS R28, [R19] ;  /* 0x00000000131c7984 */ /* 0x000fe80000000800 */
[----:B------:R-:W0:Y:S04]  /*0340*/  LDS.128 R8, [R17] ;  /* 0x0000000011087984 */ /* 0x000e280000000c00 */
[----:B------:R-:W1:Y:S04]  /*0350*/  LDS R26, [R19+0x40] ;  /* 0x00004000131a7984 */ /* 0x000e680000000800 */
[----:B------:R-:W2:Y:S04]  /*0360*/  LDS R29, [R19+0x80] ;  /* 0x00008000131d7984 */ /* 0x000ea80000000800 */
[----:B------:R-:W3:Y:S04]  /*0370*/  LDS R22, [R19+0xc0] ;  /* 0x0000c00013167984 */ /* 0x000ee80000000800 */
[----:B------:R-:W-:Y:S04]  /*0380*/  LDS R25, [R19+0x100] ;  /* 0x0001000013197984 */ /* 0x000fe80000000800 */
[----:B------:R-:W4:Y:S04]  /*0390*/  LDS.128 R4, [R17+0x10] ;  /* 0x0000100011047984 */ /* 0x000f280000000c00 */
[----:B------:R-:W5:Y:S04]  /*03a0*/  LDS R18, [R19+0x140] ;  /* 0x0001400013127984 */ /* 0x000f680000000800 */
[----:B------:R-:W5:Y:S04]  /*03b0*/  LDS R27, [R19+0x180] ;  /* 0x00018000131b7984 */ /* 0x000f680000000800 */
[----:B------:R-:W5:Y:S01]  /*03c0*/  LDS R20, [R19+0x1c0] ;  /* 0x0001c00013147984 */ /* 0x000f620000000800 */
[----:B0-----:R-:W-:-:S03]  /*03d0*/  FFMA R8, R8, R28, R23 ;  /* 0x0000001c08087223 */ /* 0x001fc60000000017 */
[----:B------:R-:W-:Y:S01]  /*03e0*/  LDS R23, [R19+0x200] ;  /* 0x0002000013177984 */ /* 0x000fe20000000800 */
[----:B-1----:R-:W-:-:S04]  /*03f0*/  FFMA R8, R26, R9, R8 ;  /* 0x000000091a087223 */ /* 0x002fc80000000008 */
[----:B--2---:R-:W-:-:S04]  /*0400*/  FFMA R29, R29, R10, R8 ;  /* 0x0000000a1d1d7223 */ /* 0x004fc80000000008 */
[----:B---3--:R-:W-:Y:S02]  /*0410*/  FFMA R29, R22, R11, R29 ;  /* 0x0000000b161d7223 */ /* 0x008fe4000000001d */
[----:B------:R-:W0:Y:S04]  /*0420*/  LDS.128 R8, [R17+0x20] ;  /* 0x0000200011087984 */ /* 0x000e280000000c00 */
[----:B------:R-:W1:Y:S01]  /*0430*/  LDS R22, [R19+0x240] ;  /* 0x0002400013167984 */ /* 0x000e620000000800 */
[----:B----4-:R-:W-:-:S04]  /*0440*/  FFMA R25, R4, R25, R29 ;  /* 0x0000001904197223 */ /* 0x010fc8000000001d */
[----:B-----5:R-:W-:Y:S02]  /*0450*/  FFMA R18, R18, R5, R25 ;  /* 0x0000000512127223 */ /* 0x020fe40000000019 */
[----:B------:R-:W2:Y:S02]  /*0460*/  LDS R25, [R19+0x280] ;  /* 0x0002800013197984 */ /* 0x000ea40000000800 */
[----:B------:R-:W-:Y:S02]  /*0470*/  FFMA R27, R27, R6, R18 ;  /* 0x000000061b1b7223 */ /* 0x000fe40000000012 */
[----:B------:R-:W3:Y:S02]  /*0480*/  LDS R18, [R19+0x2c0] ;  /* 0x0002c00013127984 */ /* 0x000ee40000000800 */
[----:B------:R-:W-:Y:S02]  /*0490*/  FFMA R29, R20, R7, R27 ;  /* 0x00000007141d7223 */ /* 0x000fe4000000001b */
[----:B------:R-:W-:Y:S04]  /*04a0*/  LDS R27, [R19+0x300] ;  /* 0x00030000131b7984 */ /* 0x000fe80000000800 */
[----:B------:R-:W4:Y:S04]  /*04b0*/  LDS.128 R4, [R17+0x30] ;  /* 0x0000300011047984 */ /* 0x000f280000000c00 */
[----:B------:R-:W5:Y:S01]  /*04c0*/  LDS R20, [R19+0x340] ;  /* 0x0003400013147984 */ /* 0x000f620000000800 */
[----:B0-----:R-:W-:-:S03]  /*04d0*/  FFMA R29, R8, R23, R29 ;  /* 0x00000017081d7223 */ /* 0x001fc6000000001d */
[----:B------:R-:W0:Y:S04]  /*04e0*/  LDS R23, [R19+0x380] ;  /* 0x0003800013177984 */ /* 0x000e280000000800 */
[----:B------:R-:W0:Y:S01]  /*04f0*/  LDS R8, [R19+0x3c0] ;  /* 0x0003c00013087984 */ /* 0x000e220000000800 */
[----:B-1----:R-:W-:-:S04]  /*0500*/  FFMA R22, R22, R9, R29 ;  /* 0x0000000916167223 */ /* 0x002fc8000000001d */
[----:B--2---:R-:W-:-:S04]  /*0510*/  FFMA R25, R25, R10, R22 ;  /* 0x0000000a19197223 */ /* 0x004fc80000000016 */
[----:B---3--:R-:W-:-:S04]  /*0520*/  FFMA R11, R18, R11, R25 ;  /* 0x0000000b120b7223 */ /* 0x008fc80000000019 */
[----:B----4-:R-:W-:Y:S01]  /*0530*/  FFMA R11, R4, R27, R11 ;  /* 0x0000001b040b7223 */ /* 0x010fe2000000000b */
[----:B------:R-:W-:Y:S01]  /*0540*/  I2FP.F32.U32 R4, R21 ;  /* 0x0000001500047245 */ /* 0x000fe20000201000 */
[----:B------:R-:W-:Y:S03]  /*0550*/  BAR.SYNC.DEFER_BLOCKING 0x0 ;  /* 0x0000000000007b1d */ /* 0x000fe60000010000 */
[----:B------:R-:W-:Y:S01]  /*0560*/  FSETP.GT.AND P0, PT, R3, R4, PT ;  /* 0x000000040300720b */ /* 0x000fe20003f04000 */
[----:B-----5:R-:W-:-:S04]  /*0570*/  FFMA R20, R20, R5, R11 ;  /* 0x0000000514147223 */ /* 0x020fc8000000000b */
[----:B0-----:R-:W-:-:S04]  /*0580*/  FFMA R23, R23, R6, R20 ;  /* 0x0000000617177223 */ /* 0x001fc80000000014 */
[----:B------:R-:W-:-:S04]  /*0590*/  FFMA R23, R8, R7, R23 ;  /* 0x0000000708177223 */ /* 0x000fc80000000017 */
[----:B------:R-:W-:Y:S05]  /*05a0*/  @P0 BRA `(.L_x_1) ;  /* 0xfffffffc000c0947 */ /* 0x000fea000383ffff */
.L_x_0:
[----:B------:R-:W-:-:S13]  /*05b0*/  ISETP.GE.AND P0, PT, R14, UR4, PT ;  /* 0x000000040e007c0c */ /* 0x000fda000bf06270 */
[----:B------:R-:W-:Y:S05]  /*05c0*/  @P0 EXIT ;  /* 0x000000000000094d */ /* 0x000fea0003800000 */
[----:B------:R-:W0:Y:S01]  /*05d0*/  LDC.64 R2, c[0x0][0x390] ;  /* 0x0000e400ff027b82 */ /* 0x000e220000000a00 */
[----:B------:R-:W-:-:S04]  /*05e0*/  IMAD R13, R12, UR4, R13 ;  /* 0x000000040c0d7c24 */ /* 0x000fc8000f8e020d */
[----:B0-----:R-:W-:-:S05]  /*05f0*/  IMAD.WIDE R2, R13, 0x4, R2 ;  /* 0x000000040d027825 */ /* 0x001fca00078e0202 */
[----:B------:R-:W-:Y:S01]  /*0600*/  STG.E desc[UR8][R2.64], R23 ;  /* 0x0000001702007986 */ /* 0x000fe2000c101908 */
[----:B------:R-:W-:Y:S05]  /*0610*/  EXIT ;  /* 0x000000000000794d */ /* 0x000fea0003800000 */
.L_x_2:
[----:B------:R-:W-:-:S00]  /*0620*/  BRA `(.L_x_2) ;  /* 0xfffffffc00fc7947 */ /* 0x000fc0000383ffff */
[----:B------:R-:W-:-:S00]  /*0630*/  NOP ;  /* 0x0000000000007918 */ /* 0x000fc00000000000 */
        /* <DEDUP_REMOVED lines=12> */
.L_x_3:


//--------------------- .nv.shared._Z23sq_mat_mul_kernel_tiledPfS_S_i --------------------------
	.section	.nv.shared._Z23sq_mat_mul_kernel_tiledPfS_S_i,"aw",@nobits
	.sectionflags	@""
	.align	4
.nv.shared._Z23sq_mat_mul_kernel_tiledPfS_S_i:
	.zero		3072


//--------------------- .nv.shared.reserved.0     --------------------------
	.section	.nv.shared.reserved.0,"aw",@nobits
	.weak		__nv_reservedSMEM_offset_0_alias
	.size		__nv_reservedSMEM_offset_0_alias, 0, 64
	.other		__nv_reservedSMEM_offset_0_alias,@"STO_CUDA_RESERVED_SHARED STV_DEFAULT"
__nv_reservedSMEM_offset_0_alias:
	.zero		0
	.zero		64


//--------------------- .nv.constant0._Z23sq_mat_mul_kernel_tiledPfS_S_i --------------------------
	.section	.nv.constant0._Z23sq_mat_mul_kernel_tiledPfS_S_i,"a",@progbits
	.sectionflags	@""
	.align	4
.nv.constant0._Z23sq_mat_mul_kernel_tiledPfS_S_i:
	.zero		924


//--------------------- SYMBOLS --------------------------

	.type		.nv.reservedSmem.offset0,@object
	.size		.nv.reservedSmem.offset0,0x4
	.type		.nv.reservedSmem.cap,@object
	.size		.nv.reservedSmem.cap,0x4
